//
// Generated by NVIDIA NVVM Compiler
//
// Compiler Build ID: CL-36424714
// Cuda compilation tools, release 13.0, V13.0.88
// Based on NVVM 20.0.0
//

.version 9.0
.target sm_100
.address_size 64

	// .globl	_Z8safazezaPfS_S_S_S_

.visible .entry _Z8safazezaPfS_S_S_S_(
	.param .u64 .ptr .align 1 _Z8safazezaPfS_S_S_S__param_0,
	.param .u64 .ptr .align 1 _Z8safazezaPfS_S_S_S__param_1,
	.param .u64 .ptr .align 1 _Z8safazezaPfS_S_S_S__param_2,
	.param .u64 .ptr .align 1 _Z8safazezaPfS_S_S_S__param_3,
	.param .u64 .ptr .align 1 _Z8safazezaPfS_S_S_S__param_4
)
{
	.reg .b32 	%r<2>;
	.reg .b32 	%f<8>;
	.reg .b64 	%rd<13>;

	ld.param.u64 	%rd1, [_Z8safazezaPfS_S_S_S__param_0];
	ld.param.u64 	%rd2, [_Z8safazezaPfS_S_S_S__param_1];
	ld.param.u64 	%rd3, [_Z8safazezaPfS_S_S_S__param_3];
	ld.param.u64 	%rd4, [_Z8safazezaPfS_S_S_S__param_4];
	cvta.to.global.u64 	%rd5, %rd4;
	cvta.to.global.u64 	%rd6, %rd2;
	cvta.to.global.u64 	%rd7, %rd3;
	cvta.to.global.u64 	%rd8, %rd1;
	mov.u32 	%r1, %tid.x;
	mul.wide.u32 	%rd9, %r1, 4;
	add.s64 	%rd10, %rd8, %rd9;
	ld.global.f32 	%f1, [%rd10];
	add.s64 	%rd11, %rd7, %rd9;
	ld.global.f32 	%f2, [%rd11];
	div.rn.f32 	%f3, %f2, 0f42C80000;
	add.s64 	%rd12, %rd6, %rd9;
	ld.global.f32 	%f4, [%rd12];
	mov.f32 	%f5, 0f42480000;
	sub.f32 	%f6, %f5, %f4;
	fma.rn.f32 	%f7, %f3, %f6, %f1;
	st.global.f32 	[%rd5], %f7;
	ret;

}
	// .globl	_Z4anjoPfS_
.visible .entry _Z4anjoPfS_(
	.param .u64 .ptr .align 1 _Z4anjoPfS__param_0,
	.param .u64 .ptr .align 1 _Z4anjoPfS__param_1
)
{
	.reg .b32 	%r<2>;
	.reg .b32 	%f<4>;
	.reg .b64 	%rd<7>;

	ld.param.u64 	%rd1, [_Z4anjoPfS__param_0];
	ld.param.u64 	%rd2, [_Z4anjoPfS__param_1];
	cvta.to.global.u64 	%rd3, %rd2;
	cvta.to.global.u64 	%rd4, %rd1;
	mov.u32 	%r1, %tid.x;
	mul.wide.u32 	%rd5, %r1, 4;
	add.s64 	%rd6, %rd4, %rd5;
	ld.global.f32 	%f1, [%rd6];
	mov.f32 	%f2, 0f42C80000;
	sub.f32 	%f3, %f2, %f1;
	st.global.f32 	[%rd3], %f3;
	ret;

}


// ===== COMPILED SASS (sm_100) =====

	.target	sm_100

	.elftype	@"ET_EXEC"


//--------------------- .note.nv.tkinfo           --------------------------
	.section	.note.nv.tkinfo,"",@"SHT_NOTE"
	.sectionflags	@"SHF_NOTE_NV_TKINFO"
	.tkinfo
        /*0018*/ 	.word	0x00000002
        /*0030*/ 	.string	""
        /*0030*/ 	.string	"ptxas"
        /*0030*/ 	.string	"Cuda compilation tools, release 13.0, V13.0.88"
        /*0030*/ 	.string	"Build cuda_13.0.r13.0/compiler.36424714_0"
        /*0030*/ 	.string	"-arch sm_100 -m 64 "



//--------------------- .note.nv.cuinfo           --------------------------
	.section	.note.nv.cuinfo,"",@"SHT_NOTE"
	.sectionflags	@"SHF_NOTE_NV_CUINFO"
        /*0018*/ 	.short	0x0002
        /*001a*/ 	.short	0x0064
        /*001c*/ 	.short	0x0082
	.zero		2


//--------------------- .nv.info                  --------------------------
	.section	.nv.info,"",@"SHT_CUDA_INFO"
	.align	4


	//----- nvinfo : EIATTR_REGCOUNT
	.align		4
        /*0000*/ 	.byte	0x04, 0x2f
        /*0002*/ 	.short	(.L_1 - .L_0)
	.align		4
.L_0:
        /*0004*/ 	.word	index@(_Z8safazezaPfS_S_S_S_)
        /*0008*/ 	.word	0x0000000e


	//----- nvinfo : EIATTR_FRAME_SIZE
	.align		4
.L_1:
        /*000c*/ 	.byte	0x04, 0x11
        /*000e*/ 	.short	(.L_3 - .L_2)
	.align		4
.L_2:
        /*0010*/ 	.word	index@($__internal_0_$__cuda_sm3x_div_rn_noftz_f32_slowpath)
        /*0014*/ 	.word	0x00000000


	//----- nvinfo : EIATTR_FRAME_SIZE
	.align		4
.L_3:
        /*0018*/ 	.byte	0x04, 0x11
        /*001a*/ 	.short	(.L_5 - .L_4)
	.align		4
.L_4:
        /*001c*/ 	.word	index@(_Z8safazezaPfS_S_S_S_)
        /*0020*/ 	.word	0x00000000


	//----- nvinfo : EIATTR_REGCOUNT
	.align		4
.L_5:
        /*0024*/ 	.byte	0x04, 0x2f
        /*0026*/ 	.short	(.L_7 - .L_6)
	.align		4
.L_6:
        /*0028*/ 	.word	index@(_Z4anjoPfS_)
        /*002c*/ 	.word	0x0000000a


	//----- nvinfo : EIATTR_FRAME_SIZE
	.align		4
.L_7:
        /*0030*/ 	.byte	0x04, 0x11
        /*0032*/ 	.short	(.L_9 - .L_8)
	.align		4
.L_8:
        /*0034*/ 	.word	index@(_Z4anjoPfS_)
        /*0038*/ 	.word	0x00000000


	//----- nvinfo : EIATTR_MIN_STACK_SIZE
	.align		4
.L_9:
        /*003c*/ 	.byte	0x04, 0x12
        /*003e*/ 	.short	(.L_11 - .L_10)
	.align		4
.L_10:
        /*0040*/ 	.word	index@(_Z4anjoPfS_)
        /*0044*/ 	.word	0x00000000


	//----- nvinfo : EIATTR_MIN_STACK_SIZE
	.align		4
.L_11:
        /*0048*/ 	.byte	0x04, 0x12
        /*004a*/ 	.short	(.L_13 - .L_12)
	.align		4
.L_12:
        /*004c*/ 	.word	index@(_Z8safazezaPfS_S_S_S_)
        /*0050*/ 	.word	0x00000000
.L_13:


//--------------------- .nv.compat                --------------------------
	.section	.nv.compat,"",@"SHT_CUDA_COMPAT_INFO"
	.align	4
        /*0000*/ 	.byte	0x02, 0x09, 0x00, 0x00, 0x02, 0x02, 0x01, 0x00, 0x02, 0x05, 0x05, 0x00, 0x03, 0x07, 0x01, 0x01
        /*0010*/ 	.byte	0x02, 0x03, 0x00, 0x00, 0x02, 0x06, 0x01, 0x00, 0x04, 0x0b, 0x08, 0x00, 0x01, 0x00, 0x00, 0x00
        /*0020*/ 	.byte	0x00, 0x00, 0x00, 0x00


//--------------------- .nv.info._Z4anjoPfS_      --------------------------
	.section	.nv.info._Z4anjoPfS_,"",@"SHT_CUDA_INFO"
	.sectionflags	@""
	.align	4


	//----- nvinfo : EIATTR_CUDA_API_VERSION
	.align		4
        /*0000*/ 	.byte	0x04, 0x37
        /*0002*/ 	.short	(.L_15 - .L_14)
.L_14:
        /*0004*/ 	.word	0x00000082


	//----- nvinfo : EIATTR_KPARAM_INFO
	.align		4
.L_15:
        /*0008*/ 	.byte	0x04, 0x17
        /*000a*/ 	.short	(.L_17 - .L_16)
.L_16:
        /*000c*/ 	.word	0x00000000
        /*0010*/ 	.short	0x0001
        /*0012*/ 	.short	0x0008
        /*0014*/ 	.byte	0x00, 0xf5, 0x21, 0x00


	//----- nvinfo : EIATTR_KPARAM_INFO
	.align		4
.L_17:
        /*0018*/ 	.byte	0x04, 0x17
        /*001a*/ 	.short	(.L_19 - .L_18)
.L_18:
        /*001c*/ 	.word	0x00000000
        /*0020*/ 	.short	0x0000
        /*0022*/ 	.short	0x0000
        /*0024*/ 	.byte	0x00, 0xf5, 0x21, 0x00


	//----- nvinfo : EIATTR_SPARSE_MMA_MASK
	.align		4
.L_19:
        /*0028*/ 	.byte	0x03, 0x50
        /*002a*/ 	.short	0x0000


	//----- nvinfo : EIATTR_MAXREG_COUNT
	.align		4
        /*002c*/ 	.byte	0x03, 0x1b
        /*002e*/ 	.short	0x00ff


	//----- nvinfo : EIATTR_MERCURY_ISA_VERSION
	.align		4
        /*0030*/ 	.byte	0x03, 0x5f
        /*0032*/ 	.short	0x0101


	//----- nvinfo : EIATTR_VRC_CTA_INIT_COUNT
	.align		4
        /*0034*/ 	.byte	0x02, 0x4a
	.zero		1
	.zero		1


	//----- nvinfo : EIATTR_EXIT_INSTR_OFFSETS
	.align		4
        /*0038*/ 	.byte	0x04, 0x1c
        /*003a*/ 	.short	(.L_21 - .L_20)


	//   ....[0]....
.L_20:
        /*003c*/ 	.word	0x00000090


	//----- nvinfo : EIATTR_CBANK_PARAM_SIZE
	.align		4
.L_21:
        /*0040*/ 	.byte	0x03, 0x19
        /*0042*/ 	.short	0x0010


	//----- nvinfo : EIATTR_PARAM_CBANK
	.align		4
        /*0044*/ 	.byte	0x04, 0x0a
        /*0046*/ 	.short	(.L_23 - .L_22)
	.align		4
.L_22:
        /*0048*/ 	.word	index@(.nv.constant0._Z4anjoPfS_)
        /*004c*/ 	.short	0x0380
        /*004e*/ 	.short	0x0010


	//----- nvinfo : EIATTR_SW_WAR
	.align		4
.L_23:
        /*0050*/ 	.byte	0x04, 0x36
        /*0052*/ 	.short	(.L_25 - .L_24)
.L_24:
        /*0054*/ 	.word	0x00000008
.L_25:


//--------------------- .nv.info._Z8safazezaPfS_S_S_S_ --------------------------
	.section	.nv.info._Z8safazezaPfS_S_S_S_,"",@"SHT_CUDA_INFO"
	.sectionflags	@""
	.align	4


	//----- nvinfo : EIATTR_CUDA_API_VERSION
	.align		4
        /*0000*/ 	.byte	0x04, 0x37
        /*0002*/ 	.short	(.L_27 - .L_26)
.L_26:
        /*0004*/ 	.word	0x00000082


	//----- nvinfo : EIATTR_KPARAM_INFO
	.align		4
.L_27:
        /*0008*/ 	.byte	0x04, 0x17
        /*000a*/ 	.short	(.L_29 - .L_28)
.L_28:
        /*000c*/ 	.word	0x00000000
        /*0010*/ 	.short	0x0004
        /*0012*/ 	.short	0x0020
        /*0014*/ 	.byte	0x00, 0xf5, 0x21, 0x00


	//----- nvinfo : EIATTR_KPARAM_INFO
	.align		4
.L_29:
        /*0018*/ 	.byte	0x04, 0x17
        /*001a*/ 	.short	(.L_31 - .L_30)
.L_30:
        /*001c*/ 	.word	0x00000000
        /*0020*/ 	.short	0x0003
        /*0022*/ 	.short	0x0018
        /*0024*/ 	.byte	0x00, 0xf5, 0x21, 0x00


	//----- nvinfo : EIATTR_KPARAM_INFO
	.align		4
.L_31:
        /*0028*/ 	.byte	0x04, 0x17
        /*002a*/ 	.short	(.L_33 - .L_32)
.L_32:
        /*002c*/ 	.word	0x00000000
        /*0030*/ 	.short	0x0002
        /*0032*/ 	.short	0x0010
        /*0034*/ 	.byte	0x00, 0xf5, 0x21, 0x00


	//----- nvinfo : EIATTR_KPARAM_INFO
	.align		4
.L_33:
        /*0038*/ 	.byte	0x04, 0x17
        /*003a*/ 	.short	(.L_35 - .L_34)
.L_34:
        /*003c*/ 	.word	0x00000000
        /*0040*/ 	.short	0x0001
        /*0042*/ 	.short	0x0008
        /*0044*/ 	.byte	0x00, 0xf5, 0x21, 0x00


	//----- nvinfo : EIATTR_KPARAM_INFO
	.align		4
.L_35:
        /*0048*/ 	.byte	0x04, 0x17
        /*004a*/ 	.short	(.L_37 - .L_36)
.L_36:
        /*004c*/ 	.word	0x00000000
        /*0050*/ 	.short	0x0000
        /*0052*/ 	.short	0x0000
        /*0054*/ 	.byte	0x00, 0xf5, 0x21, 0x00


	//----- nvinfo : EIATTR_SPARSE_MMA_MASK
	.align		4
.L_37:
        /*0058*/ 	.byte	0x03, 0x50
        /*005a*/ 	.short	0x0000


	//----- nvinfo : EIATTR_MAXREG_COUNT
	.align		4
        /*005c*/ 	.byte	0x03, 0x1b
        /*005e*/ 	.short	0x00ff


	//----- nvinfo : EIATTR_MERCURY_ISA_VERSION
	.align		4
        /*0060*/ 	.byte	0x03, 0x5f
        /*0062*/ 	.short	0x0101


	//----- nvinfo : EIATTR_VRC_CTA_INIT_COUNT
	.align		4
        /*0064*/ 	.byte	0x02, 0x4a
	.zero		1
	.zero		1


	//----- nvinfo : EIATTR_EXIT_INSTR_OFFSETS
	.align		4
        /*0068*/ 	.byte	0x04, 0x1c
        /*006a*/ 	.short	(.L_39 - .L_38)


	//   ....[0]....
.L_38:
        /*006c*/ 	.word	0x000001e0


	//----- nvinfo : EIATTR_CRS_STACK_SIZE
	.align		4
.L_39:
        /*0070*/ 	.byte	0x04, 0x1e
        /*0072*/ 	.short	(.L_41 - .L_40)
.L_40:
        /*0074*/ 	.word	0x00000000


	//----- nvinfo : EIATTR_CBANK_PARAM_SIZE
	.align		4
.L_41:
        /*0078*/ 	.byte	0x03, 0x19
        /*007a*/ 	.short	0x0028


	//----- nvinfo : EIATTR_PARAM_CBANK
	.align		4
        /*007c*/ 	.byte	0x04, 0x0a
        /*007e*/ 	.short	(.L_43 - .L_42)
	.align		4
.L_42:
        /*0080*/ 	.word	index@(.nv.constant0._Z8safazezaPfS_S_S_S_)
        /*0084*/ 	.short	0x0380
        /*0086*/ 	.short	0x0028


	//----- nvinfo : EIATTR_SW_WAR
	.align		4
.L_43:
        /*0088*/ 	.byte	0x04, 0x36
        /*008a*/ 	.short	(.L_45 - .L_44)
.L_44:
        /*008c*/ 	.word	0x00000008
.L_45:


//--------------------- .nv.callgraph             --------------------------
	.section	.nv.callgraph,"",@"SHT_CUDA_CALLGRAPH"
	.align	4
	.sectionentsize	8
	.align		4
        /*0000*/ 	.word	0x00000000
	.align		4
        /*0004*/ 	.word	0xffffffff
	.align		4
        /*0008*/ 	.word	0x00000000
	.align		4
        /*000c*/ 	.word	0xfffffffe
	.align		4
        /*0010*/ 	.word	0x00000000
	.align		4
        /*0014*/ 	.word	0xfffffffd
	.align		4
        /*0018*/ 	.word	0x00000000
	.align		4
        /*001c*/ 	.word	0xfffffffc


//--------------------- .text._Z4anjoPfS_         --------------------------
	.section	.text._Z4anjoPfS_,"ax",@progbits
	.align	128
        .global         _Z4anjoPfS_
        .type           _Z4anjoPfS_,@function
        .size           _Z4anjoPfS_,(.L_x_17 - _Z4anjoPfS_)
        .other          _Z4anjoPfS_,@"STO_CUDA_ENTRY STV_DEFAULT"
_Z4anjoPfS_:
.text._Z4anjoPfS_:
[----:B------:R-:W-:Y:S01]  /*0000*/  LDC R1, c[0x0][0x37c] ;  /* 0x0000df00ff017b82 */ /* 0x000fe20000000800 */
[----:B------:R-:W0:Y:S07]  /*0010*/  S2R R5, SR_TID.X ;  /* 0x0000000000057919 */ /* 0x000e2e0000002100 */
[----:B------:R-:W0:Y:S01]  /*0020*/  LDC.64 R2, c[0x0][0x380] ;  /* 0x0000e000ff027b82 */ /* 0x000e220000000a00 */
[----:B------:R-:W1:Y:S01]  /*0030*/  LDCU.64 UR4, c[0x0][0x358] ;  /* 0x00006b00ff0477ac */ /* 0x000e620008000a00 */
[----:B0-----:R-:W-:-:S06]  /*0040*/  IMAD.WIDE.U32 R2, R5, 0x4, R2 ;  /* 0x0000000405027825 */ /* 0x001fcc00078e0002 */
[----:B-1----:R-:W2:Y:S01]  /*0050*/  LDG.E R2, desc[UR4][R2.64] ;  /* 0x0000000402027981 */ /* 0x002ea2000c1e1900 */
[----:B------:R-:W0:Y:S01]  /*0060*/  LDC.64 R4, c[0x0][0x388] ;  /* 0x0000e200ff047b82 */ /* 0x000e220000000a00 */
[----:B--2---:R-:W-:-:S05]  /*0070*/  FADD R7, -R2, 100 ;  /* 0x42c8000002077421 */ /* 0x004fca0000000100 */
[----:B0-----:R-:W-:Y:S01]  /*0080*/  STG.E desc[UR4][R4.64], R7 ;  /* 0x0000000704007986 */ /* 0x001fe2000c101904 */
[----:B------:R-:W-:Y:S05]  /*0090*/  EXIT ;  /* 0x000000000000794d */ /* 0x000fea0003800000 */
.L_x_0:
[----:B------:R-:W-:-:S00]  /*00a0*/  BRA `(.L_x_0) ;  /* 0xfffffffc00fc7947 */ /* 0x000fc0000383ffff */
[----:B------:R-:W-:-:S00]  /*00b0*/  NOP ;  /* 0x0000000000007918 */ /* 0x000fc00000000000 */
        /* <DEDUP_REMOVED lines=12> */
.L_x_17:


//--------------------- .text._Z8safazezaPfS_S_S_S_ --------------------------
	.section	.text._Z8safazezaPfS_S_S_S_,"ax",@progbits
	.align	128
        .global         _Z8safazezaPfS_S_S_S_
        .type           _Z8safazezaPfS_S_S_S_,@function
        .size           _Z8safazezaPfS_S_S_S_,(.L_x_16 - _Z8safazezaPfS_S_S_S_)
        .other          _Z8safazezaPfS_S_S_S_,@"STO_CUDA_ENTRY STV_DEFAULT"
_Z8safazezaPfS_S_S_S_:
.text._Z8safazezaPfS_S_S_S_:
[----:B------:R-:W-:Y:S01]  /*0000*/  LDC R1, c[0x0][0x37c] ;  /* 0x0000df00ff017b82 */ /* 0x000fe20000000800 */
[----:B------:R-:W0:Y:S07]  /*0010*/  S2R R2, SR_TID.X ;  /* 0x0000000000027919 */ /* 0x000e2e0000002100 */
[----:B------:R-:W0:Y:S01]  /*0020*/  LDC.64 R6, c[0x0][0x398] ;  /* 0x0000e600ff067b82 */ /* 0x000e220000000a00 */
[----:B------:R-:W1:Y:S07]  /*0030*/  LDCU.64 UR6, c[0x0][0x358] ;  /* 0x00006b00ff0677ac */ /* 0x000e6e0008000a00 */
[----:B------:R-:W2:Y:S01]  /*0040*/  LDC.64 R4, c[0x0][0x380] ;  /* 0x0000e000ff047b82 */ /* 0x000ea20000000a00 */
[----:B0-----:R-:W-:-:S05]  /*0050*/  IMAD.WIDE.U32 R6, R2, 0x4, R6 ;  /* 0x0000000402067825 */ /* 0x001fca00078e0006 */
[----:B-1----:R-:W3:Y:S01]  /*0060*/  LDG.E R0, desc[UR6][R6.64] ;  /* 0x0000000606007981 */ /* 0x002ee2000c1e1900 */
[----:B--2---:R-:W-:-:S05]  /*0070*/  IMAD.WIDE.U32 R4, R2, 0x4, R4 ;  /* 0x0000000402047825 */ /* 0x004fca00078e0004 */
[----:B------:R0:W5:Y:S01]  /*0080*/  LDG.E R3, desc[UR6][R4.64] ;  /* 0x0000000604037981 */ /* 0x000162000c1e1900 */
[----:B------:R-:W-:Y:S01]  /*0090*/  IMAD.MOV.U32 R9, RZ, RZ, 0x3c23d70a ;  /* 0x3c23d70aff097424 */ /* 0x000fe200078e00ff */
[----:B------:R-:W-:Y:S01]  /*00a0*/  BSSY.RECONVERGENT B1, `(.L_x_1) ;  /* 0x000000c000017945 */ /* 0x000fe20003800200 */
[----:B------:R-:W-:-:S04]  /*00b0*/  IMAD.MOV.U32 R8, RZ, RZ, 0x42c80000 ;  /* 0x42c80000ff087424 */ /* 0x000fc800078e00ff */
[----:B------:R-:W-:-:S04]  /*00c0*/  FFMA R8, R9, -R8, 1 ;  /* 0x3f80000009087423 */ /* 0x000fc80000000808 */
[----:B------:R-:W-:Y:S01]  /*00d0*/  FFMA R9, R8, R9, 0.0099999997764825820923 ;  /* 0x3c23d70a08097423 */ /* 0x000fe20000000009 */
[----:B---3--:R-:W1:Y:S03]  /*00e0*/  FCHK P0, R0, 100 ;  /* 0x42c8000000007902 */ /* 0x008e660000000000 */
[----:B------:R-:W-:-:S04]  /*00f0*/  FFMA R8, R0, R9, RZ ;  /* 0x0000000900087223 */ /* 0x000fc800000000ff */
[----:B------:R-:W-:-:S04]  /*0100*/  FFMA R10, R8, -100, R0 ;  /* 0xc2c80000080a7823 */ /* 0x000fc80000000000 */
[----:B------:R-:W-:Y:S01]  /*0110*/  FFMA R8, R9, R10, R8 ;  /* 0x0000000a09087223 */ /* 0x000fe20000000008 */
[----:B01----:R-:W-:Y:S06]  /*0120*/  @!P0 BRA `(.L_x_2) ;  /* 0x00000000000c8947 */ /* 0x003fec0003800000 */
[----:B------:R-:W-:-:S07]  /*0130*/  MOV R4, 0x150 ;  /* 0x0000015000047802 */ /* 0x000fce0000000f00 */
[----:B-----5:R-:W-:Y:S05]  /*0140*/  CALL.REL.NOINC `($__internal_0_$__cuda_sm3x_div_rn_noftz_f32_slowpath) ;  /* 0x0000000000287944 */ /* 0x020fea0003c00000 */
[----:B------:R-:W-:-:S07]  /*0150*/  IMAD.MOV.U32 R8, RZ, RZ, R6 ;  /* 0x000000ffff087224 */ /* 0x000fce00078e0006 */
.L_x_2:
[----:B------:R-:W-:Y:S05]  /*0160*/  BSYNC.RECONVERGENT B1 ;  /* 0x0000000000017941 */ /* 0x000fea0003800200 */
.L_x_1:
[----:B------:R-:W0:Y:S02]  /*0170*/  LDC.64 R4, c[0x0][0x388] ;  /* 0x0000e200ff047b82 */ /* 0x000e240000000a00 */
[----:B0-----:R-:W-:-:S06]  /*0180*/  IMAD.WIDE.U32 R4, R2, 0x4, R4 ;  /* 0x0000000402047825 */ /* 0x001fcc00078e0004 */
[----:B------:R-:W2:Y:S01]  /*0190*/  LDG.E R4, desc[UR6][R4.64] ;  /* 0x0000000604047981 */ /* 0x000ea2000c1e1900 */
[----:B------:R-:W0:Y:S01]  /*01a0*/  LDC.64 R6, c[0x0][0x3a0] ;  /* 0x0000e800ff067b82 */ /* 0x000e220000000a00 */
[----:B--2---:R-:W-:-:S04]  /*01b0*/  FADD R0, -R4, 50 ;  /* 0x4248000004007421 */ /* 0x004fc80000000100 */
[----:B-----5:R-:W-:-:S05]  /*01c0*/  FFMA R3, R0, R8, R3 ;  /* 0x0000000800037223 */ /* 0x020fca0000000003 */
[----:B0-----:R-:W-:Y:S01]  /*01d0*/  STG.E desc[UR6][R6.64], R3 ;  /* 0x0000000306007986 */ /* 0x001fe2000c101906 */
[----:B------:R-:W-:Y:S05]  /*01e0*/  EXIT ;  /* 0x000000000000794d */ /* 0x000fea0003800000 */
        .weak           $__internal_0_$__cuda_sm3x_div_rn_noftz_f32_slowpath
        .type           $__internal_0_$__cuda_sm3x_div_rn_noftz_f32_slowpath,@function
        .size           $__internal_0_$__cuda_sm3x_div_rn_noftz_f32_slowpath,(.L_x_16 - $__internal_0_$__cuda_sm3x_div_rn_noftz_f32_slowpath)
$__internal_0_$__cuda_sm3x_div_rn_noftz_f32_slowpath:
[--C-:B------:R-:W-:Y:S01]  /*01f0*/  SHF.R.U32.HI R5, RZ, 0x17, R0.reuse ;  /* 0x00000017ff057819 */ /* 0x100fe20000011600 */
[----:B------:R-:W-:Y:S04]  /*0200*/  BSSY.RECONVERGENT B0, `(.L_x_3) ;  /* 0x000005c000007945 */ /* 0x000fe80003800200 */
[----:B------:R-:W-:Y:S01]  /*0210*/  BSSY.RELIABLE B2, `(.L_x_4) ;  /* 0x000001a000027945 */ /* 0x000fe20003800100 */
[----:B------:R-:W-:Y:S01]  /*0220*/  IMAD.MOV.U32 R6, RZ, RZ, R0 ;  /* 0x000000ffff067224 */ /* 0x000fe200078e0000 */
[----:B------:R-:W-:-:S05]  /*0230*/  LOP3.LUT R5, R5, 0xff, RZ, 0xc0, !PT ;  /* 0x000000ff05057812 */ /* 0x000fca00078ec0ff */
[----:B------:R-:W-:-:S05]  /*0240*/  VIADD R8, R5, 0xffffffff ;  /* 0xffffffff05087836 */ /* 0x000fca0000000000 */
[----:B------:R-:W-:-:S13]  /*0250*/  ISETP.GT.U32.OR P0, PT, R8, 0xfd, !PT ;  /* 0x000000fd0800780c */ /* 0x000fda0007f04470 */
[----:B------:R-:W-:Y:S01]  /*0260*/  @!P0 IMAD.MOV.U32 R7, RZ, RZ, RZ ;  /* 0x000000ffff078224 */ /* 0x000fe200078e00ff */
[----:B------:R-:W-:Y:S06]  /*0270*/  @!P0 BRA `(.L_x_5) ;  /* 0x00000000004c8947 */ /* 0x000fec0003800000 */
[----:B------:R-:W-:-:S13]  /*0280*/  FSETP.GTU.FTZ.AND P0, PT, |R0|, +INF , PT ;  /* 0x7f8000000000780b */ /* 0x000fda0003f1c200 */
[----:B------:R-:W-:Y:S05]  /*0290*/  @P0 BREAK.RELIABLE B2 ;  /* 0x0000000000020942 */ /* 0x000fea0003800100 */
[----:B------:R-:W-:Y:S05]  /*02a0*/  @P0 BRA `(.L_x_6) ;  /* 0x0000000400400947 */ /* 0x000fea0003800000 */
[----:B------:R-:W-:-:S05]  /*02b0*/  IMAD.MOV.U32 R7, RZ, RZ, 0x42c80000 ;  /* 0x42c80000ff077424 */ /* 0x000fca00078e00ff */
[----:B------:R-:W-:-:S13]  /*02c0*/  LOP3.LUT P0, RZ, R7, 0x7fffffff, R6, 0xc8, !PT ;  /* 0x7fffffff07ff7812 */ /* 0x000fda000780c806 */
[----:B------:R-:W-:Y:S05]  /*02d0*/  @!P0 BREAK.RELIABLE B2 ;  /* 0x0000000000028942 */ /* 0x000fea0003800100 */
[----:B------:R-:W-:Y:S05]  /*02e0*/  @!P0 BRA `(.L_x_7) ;  /* 0x0000000400288947 */ /* 0x000fea0003800000 */
[----:B------:R-:W-:-:S13]  /*02f0*/  LOP3.LUT P0, RZ, R6, 0x7fffffff, RZ, 0xc0, !PT ;  /* 0x7fffffff06ff7812 */ /* 0x000fda000780c0ff */
[----:B------:R-:W-:Y:S05]  /*0300*/  @!P0 BREAK.RELIABLE B2 ;  /* 0x0000000000028942 */ /* 0x000fea0003800100 */
[----:B------:R-:W-:Y:S05]  /*0310*/  @!P0 BRA `(.L_x_8) ;  /* 0x0000000400148947 */ /* 0x000fea0003800000 */
[----:B------:R-:W-:Y:S02]  /*0320*/  FSETP.NEU.FTZ.AND P0, PT, |R0|, +INF , PT ;  /* 0x7f8000000000780b */ /* 0x000fe40003f1d200 */
[----:B------:R-:W-:-:S04]  /*0330*/  LOP3.LUT P1, RZ, R7, 0x7fffffff, RZ, 0xc0, !PT ;  /* 0x7fffffff07ff7812 */ /* 0x000fc8000782c0ff */
[----:B------:R-:W-:-:S13]  /*0340*/  PLOP3.LUT P0, PT, P0, P1, PT, 0x2f, 0xf2 ;  /* 0x0000000000f2781c */ /* 0x000fda0000702577 */
[----:B------:R-:W-:Y:S05]  /*0350*/  @P0 BREAK.RELIABLE B2 ;  /* 0x0000000000020942 */ /* 0x000fea0003800100 */
[----:B------:R-:W-:Y:S05]  /*0360*/  @P0 BRA `(.L_x_9) ;  /* 0x0000000000f40947 */ /* 0x000fea0003800000 */
[----:B------:R-:W-:-:S13]  /*0370*/  ISETP.GE.AND P0, PT, R8, RZ, PT ;  /* 0x000000ff0800720c */ /* 0x000fda0003f06270 */
[----:B------:R-:W-:Y:S02]  /*0380*/  @P0 IMAD.MOV.U32 R7, RZ, RZ, RZ ;  /* 0x000000ffff070224 */ /* 0x000fe400078e00ff */
[----:B------:R-:W-:Y:S01]  /*0390*/  @!P0 FFMA R6, R0, 1.84467440737095516160e+19, RZ ;  /* 0x5f80000000068823 */ /* 0x000fe200000000ff */
[----:B------:R-:W-:-:S07]  /*03a0*/  @!P0 MOV R7, 0xffffffc0 ;  /* 0xffffffc000078802 */ /* 0x000fce0000000f00 */
.L_x_5:
[----:B------:R-:W-:Y:S05]  /*03b0*/  BSYNC.RELIABLE B2 ;  /* 0x0000000000027941 */ /* 0x000fea0003800100 */
.L_x_4:
[----:B------:R-:W-:Y:S01]  /*03c0*/  UMOV UR4, 0x42c80000 ;  /* 0x42c8000000047882 */ /* 0x000fe20000000000 */
[----:B------:R-:W-:Y:S01]  /*03d0*/  VIADD R5, R5, 0xffffff81 ;  /* 0xffffff8105057836 */ /* 0x000fe20000000000 */
[----:B------:R-:W-:Y:S01]  /*03e0*/  UIADD3 UR4, UPT, UPT, UR4, -0x3000000, URZ ;  /* 0xfd00000004047890 */ /* 0x000fe2000fffe0ff */
[----:B------:R-:W-:Y:S02]  /*03f0*/  BSSY.RECONVERGENT B2, `(.L_x_10) ;  /* 0x0000033000027945 */ /* 0x000fe40003800200 */
[----:B------:R-:W-:Y:S01]  /*0400*/  IMAD R0, R5, -0x800000, R6 ;  /* 0xff80000005007824 */ /* 0x000fe200078e0206 */
[----:B------:R-:W-:Y:S02]  /*0410*/  IADD3 R7, PT, PT, R7, -0x6, R5 ;  /* 0xfffffffa07077810 */ /* 0x000fe40007ffe005 */
[----:B------:R-:W-:-:S03]  /*0420*/  FADD.FTZ R9, -RZ, -UR4 ;  /* 0x80000004ff097e21 */ /* 0x000fc60008010100 */
[----:B------:R-:W0:Y:S02]  /*0430*/  MUFU.RCP R8, UR4 ;  /* 0x0000000400087d08 */ /* 0x000e240008001000 */
[----:B0-----:R-:W-:-:S04]  /*0440*/  FFMA R11, R8, R9, 1 ;  /* 0x3f800000080b7423 */ /* 0x001fc80000000009 */
[----:B------:R-:W-:-:S04]  /*0450*/  FFMA R11, R8, R11, R8 ;  /* 0x0000000b080b7223 */ /* 0x000fc80000000008 */
[----:B------:R-:W-:-:S04]  /*0460*/  FFMA R6, R0, R11, RZ ;  /* 0x0000000b00067223 */ /* 0x000fc800000000ff */
[----:B------:R-:W-:-:S04]  /*0470*/  FFMA R8, R9, R6, R0 ;  /* 0x0000000609087223 */ /* 0x000fc80000000000 */
[----:B------:R-:W-:-:S04]  /*0480*/  FFMA R8, R11, R8, R6 ;  /* 0x000000080b087223 */ /* 0x000fc80000000006 */
[----:B------:R-:W-:-:S04]  /*0490*/  FFMA R9, R9, R8, R0 ;  /* 0x0000000809097223 */ /* 0x000fc80000000000 */
[----:B------:R-:W-:-:S05]  /*04a0*/  FFMA R6, R11, R9, R8 ;  /* 0x000000090b067223 */ /* 0x000fca0000000008 */
[----:B------:R-:W-:-:S04]  /*04b0*/  SHF.R.U32.HI R0, RZ, 0x17, R6 ;  /* 0x00000017ff007819 */ /* 0x000fc80000011606 */
[----:B------:R-:W-:-:S05]  /*04c0*/  LOP3.LUT R0, R0, 0xff, RZ, 0xc0, !PT ;  /* 0x000000ff00007812 */ /* 0x000fca00078ec0ff */
[----:B------:R-:W-:-:S04]  /*04d0*/  IMAD.IADD R10, R0, 0x1, R7 ;  /* 0x00000001000a7824 */ /* 0x000fc800078e0207 */
[----:B------:R-:W-:-:S05]  /*04e0*/  VIADD R0, R10, 0xffffffff ;  /* 0xffffffff0a007836 */ /* 0x000fca0000000000 */
[----:B------:R-:W-:-:S13]  /*04f0*/  ISETP.GE.U32.AND P0, PT, R0, 0xfe, PT ;  /* 0x000000fe0000780c */ /* 0x000fda0003f06070 */
[----:B------:R-:W-:Y:S05]  /*0500*/  @!P0 BRA `(.L_x_11) ;  /* 0x0000000000808947 */ /* 0x000fea0003800000 */
[----:B------:R-:W-:-:S13]  /*0510*/  ISETP.GT.AND P0, PT, R10, 0xfe, PT ;  /* 0x000000fe0a00780c */ /* 0x000fda0003f04270 */
[----:B------:R-:W-:Y:S05]  /*0520*/  @P0 BRA `(.L_x_12) ;  /* 0x00000000006c0947 */ /* 0x000fea0003800000 */
[----:B------:R-:W-:-:S13]  /*0530*/  ISETP.GE.AND P0, PT, R10, 0x1, PT ;  /* 0x000000010a00780c */ /* 0x000fda0003f06270 */
[----:B------:R-:W-:Y:S05]  /*0540*/  @P0 BRA `(.L_x_13) ;  /* 0x0000000000740947 */ /* 0x000fea0003800000 */
[----:B------:R-:W-:Y:S02]  /*0550*/  ISETP.GE.AND P0, PT, R10, -0x18, PT ;  /* 0xffffffe80a00780c */ /* 0x000fe40003f06270 */
[----:B------:R-:W-:-:S11]  /*0560*/  LOP3.LUT R6, R6, 0x80000000, RZ, 0xc0, !PT ;  /* 0x8000000006067812 */ /* 0x000fd600078ec0ff */
[----:B------:R-:W-:Y:S05]  /*0570*/  @!P0 BRA `(.L_x_13) ;  /* 0x0000000000688947 */ /* 0x000fea0003800000 */
[CCC-:B------:R-:W-:Y:S01]  /*0580*/  FFMA.RZ R0, R11.reuse, R9.reuse, R8.reuse ;  /* 0x000000090b007223 */ /* 0x1c0fe2000000c008 */
[C---:B------:R-:W-:Y:S02]  /*0590*/  ISETP.NE.AND P2, PT, R10.reuse, RZ, PT ;  /* 0x000000ff0a00720c */ /* 0x040fe40003f45270 */
[----:B------:R-:W-:Y:S02]  /*05a0*/  ISETP.NE.AND P1, PT, R10, RZ, PT ;  /* 0x000000ff0a00720c */ /* 0x000fe40003f25270 */
[----:B------:R-:W-:Y:S01]  /*05b0*/  LOP3.LUT R5, R0, 0x7fffff, RZ, 0xc0, !PT ;  /* 0x007fffff00057812 */ /* 0x000fe200078ec0ff */
[CCC-:B------:R-:W-:Y:S01]  /*05c0*/  FFMA.RP R0, R11.reuse, R9.reuse, R8.reuse ;  /* 0x000000090b007223 */ /* 0x1c0fe20000008008 */
[----:B------:R-:W-:Y:S01]  /*05d0*/  FFMA.RM R11, R11, R9, R8 ;  /* 0x000000090b0b7223 */ /* 0x000fe20000004008 */
[C---:B------:R-:W-:Y:S01]  /*05e0*/  VIADD R8, R10.reuse, 0x20 ;  /* 0x000000200a087836 */ /* 0x040fe20000000000 */
[----:B------:R-:W-:Y:S02]  /*05f0*/  LOP3.LUT R5, R5, 0x800000, RZ, 0xfc, !PT ;  /* 0x0080000005057812 */ /* 0x000fe400078efcff */
[----:B------:R-:W-:-:S02]  /*0600*/  IADD3 R7, PT, PT, -R10, RZ, RZ ;  /* 0x000000ff0a077210 */ /* 0x000fc40007ffe1ff */
[----:B------:R-:W-:Y:S02]  /*0610*/  SHF.L.U32 R8, R5, R8, RZ ;  /* 0x0000000805087219 */ /* 0x000fe400000006ff */
[----:B------:R-:W-:Y:S02]  /*0620*/  FSETP.NEU.FTZ.AND P0, PT, R0, R11, PT ;  /* 0x0000000b0000720b */ /* 0x000fe40003f1d000 */
[----:B------:R-:W-:Y:S02]  /*0630*/  SEL R0, R7, RZ, P2 ;  /* 0x000000ff07007207 */ /* 0x000fe40001000000 */
[----:B------:R-:W-:Y:S02]  /*0640*/  ISETP.NE.AND P1, PT, R8, RZ, P1 ;  /* 0x000000ff0800720c */ /* 0x000fe40000f25270 */
[----:B------:R-:W-:Y:S02]  /*0650*/  SHF.R.U32.HI R0, RZ, R0, R5 ;  /* 0x00000000ff007219 */ /* 0x000fe40000011605 */
[----:B------:R-:W-:-:S02]  /*0660*/  PLOP3.LUT P0, PT, P0, P1, PT, 0xf8, 0x8f ;  /* 0x00000000008f781c */ /* 0x000fc40000703f70 */
[----:B------:R-:W-:Y:S02]  /*0670*/  SHF.R.U32.HI R8, RZ, 0x1, R0 ;  /* 0x00000001ff087819 */ /* 0x000fe40000011600 */
[----:B------:R-:W-:-:S04]  /*0680*/  SEL R5, RZ, 0x1, !P0 ;  /* 0x00000001ff057807 */ /* 0x000fc80004000000 */
[----:B------:R-:W-:-:S04]  /*0690*/  LOP3.LUT R5, R5, 0x1, R8, 0xf8, !PT ;  /* 0x0000000105057812 */ /* 0x000fc800078ef808 */
[----:B------:R-:W-:-:S05]  /*06a0*/  LOP3.LUT R5, R5, R0, RZ, 0xc0, !PT ;  /* 0x0000000005057212 */ /* 0x000fca00078ec0ff */
[----:B------:R-:W-:-:S05]  /*06b0*/  IMAD.IADD R5, R8, 0x1, R5 ;  /* 0x0000000108057824 */ /* 0x000fca00078e0205 */
[----:B------:R-:W-:Y:S01]  /*06c0*/  LOP3.LUT R6, R5, R6, RZ, 0xfc, !PT ;  /* 0x0000000605067212 */ /* 0x000fe200078efcff */
[----:B------:R-:W-:Y:S06]  /*06d0*/  BRA `(.L_x_13) ;  /* 0x0000000000107947 */ /* 0x000fec0003800000 */
.L_x_12:
[----:B------:R-:W-:-:S04]  /*06e0*/  LOP3.LUT R6, R6, 0x80000000, RZ, 0xc0, !PT ;  /* 0x8000000006067812 */ /* 0x000fc800078ec0ff */
[----:B------:R-:W-:Y:S01]  /*06f0*/  LOP3.LUT R6, R6, 0x7f800000, RZ, 0xfc, !PT ;  /* 0x7f80000006067812 */ /* 0x000fe200078efcff */
[----:B------:R-:W-:Y:S06]  /*0700*/  BRA `(.L_x_13) ;  /* 0x0000000000047947 */ /* 0x000fec0003800000 */
.L_x_11:
[----:B------:R-:W-:-:S07]  /*0710*/  IMAD R6, R7, 0x800000, R6 ;  /* 0x0080000007067824 */ /* 0x000fce00078e0206 */
.L_x_13:
[----:B------:R-:W-:Y:S05]  /*0720*/  BSYNC.RECONVERGENT B2 ;  /* 0x0000000000027941 */ /* 0x000fea0003800200 */
.L_x_10:
[----:B------:R-:W-:Y:S05]  /*0730*/  BRA `(.L_x_14) ;  /* 0x0000000000207947 */ /* 0x000fea0003800000 */
.L_x_9:
[----:B------:R-:W-:-:S04]  /*0740*/  LOP3.LUT R6, R7, 0x80000000, R6, 0x48, !PT ;  /* 0x8000000007067812 */ /* 0x000fc800078e4806 */
[----:B------:R-:W-:Y:S01]  /*0750*/  LOP3.LUT R6, R6, 0x7f800000, RZ, 0xfc, !PT ;  /* 0x7f80000006067812 */ /* 0x000fe200078efcff */
[----:B------:R-:W-:Y:S06]  /*0760*/  BRA `(.L_x_14) ;  /* 0x0000000000147947 */ /* 0x000fec0003800000 */
.L_x_8:
[----:B------:R-:W-:Y:S01]  /*0770*/  LOP3.LUT R6, R7, 0x80000000, R6, 0x48, !PT ;  /* 0x8000000007067812 */ /* 0x000fe200078e4806 */
[----:B------:R-:W-:Y:S06]  /*0780*/  BRA `(.L_x_14) ;  /* 0x00000000000c7947 */ /* 0x000fec0003800000 */
.L_x_7:
[----:B------:R-:W0:Y:S01]  /*0790*/  MUFU.RSQ R6, -QNAN ;  /* 0xffc0000000067908 */ /* 0x000e220000001400 */
[----:B------:R-:W-:Y:S05]  /*07a0*/  BRA `(.L_x_14) ;  /* 0x0000000000047947 */ /* 0x000fea0003800000 */
.L_x_6:
[----:B------:R-:W-:-:S07]  /*07b0*/  FADD.FTZ R6, R0, 100 ;  /* 0x42c8000000067421 */ /* 0x000fce0000010000 */
.L_x_14:
[----:B------:R-:W-:Y:S05]  /*07c0*/  BSYNC.RECONVERGENT B0 ;  /* 0x0000000000007941 */ /* 0x000fea0003800200 */
.L_x_3:
[----:B------:R-:W-:-:S04]  /*07d0*/  IMAD.MOV.U32 R5, RZ, RZ, 0x0 ;  /* 0x00000000ff057424 */ /* 0x000fc800078e00ff */
[----:B0-----:R-:W-:Y:S05]  /*07e0*/  RET.REL.NODEC R4 `(_Z8safazezaPfS_S_S_S_) ;  /* 0xfffffff804047950 */ /* 0x001fea0003c3ffff */
.L_x_15:
        /* <DEDUP_REMOVED lines=9> */
.L_x_16:


//--------------------- .nv.shared.reserved.0     --------------------------
	.section	.nv.shared.reserved.0,"aw",@nobits
	.weak		__nv_reservedSMEM_offset_0_alias
	.size		__nv_reservedSMEM_offset_0_alias, 0, 64
	.other		__nv_reservedSMEM_offset_0_alias,@"STO_CUDA_RESERVED_SHARED STV_DEFAULT"
__nv_reservedSMEM_offset_0_alias:
	.zero		0
	.zero		64


//--------------------- .nv.constant0._Z4anjoPfS_ --------------------------
	.section	.nv.constant0._Z4anjoPfS_,"a",@progbits
	.sectionflags	@""
	.align	4
.nv.constant0._Z4anjoPfS_:
	.zero		912


//--------------------- .nv.constant0._Z8safazezaPfS_S_S_S_ --------------------------
	.section	.nv.constant0._Z8safazezaPfS_S_S_S_,"a",@progbits
	.sectionflags	@""
	.align	4
.nv.constant0._Z8safazezaPfS_S_S_S_:
	.zero		936


//--------------------- SYMBOLS --------------------------

	.type		.nv.reservedSmem.offset0,@object
	.size		.nv.reservedSmem.offset0,0x4
